	.headerflags	@"EF_CUDA_TEXMODE_UNIFIED EF_CUDA_64BIT_ADDRESS EF_CUDA_SM86 EF_CUDA_VIRTUAL_SM(EF_CUDA_SM86)"
	.elftype	@"ET_EXEC"


//--------------------- .nv.info                  --------------------------
	.section	.nv.info,"",@"SHT_CUDA_INFO"
	.align	4


	//----- nvinfo : EIATTR_REGCOUNT
	.align		4
        /*0000*/ 	.byte	0x04, 0x2f
        /*0002*/ 	.short	(.L_1 - .L_0)
	.align		4
.L_0:
        /*0004*/ 	.word	index@(swiglu_fwd_kernel)
        /*0008*/ 	.word	0x00000016


	//----- nvinfo : EIATTR_MAX_STACK_SIZE
	.align		4
.L_1:
        /*000c*/ 	.byte	0x04, 0x23
        /*000e*/ 	.short	(.L_3 - .L_2)
	.align		4
.L_2:
        /*0010*/ 	.word	index@(swiglu_fwd_kernel)
        /*0014*/ 	.word	0x00000000


	//----- nvinfo : EIATTR_MIN_STACK_SIZE
	.align		4
.L_3:
        /*0018*/ 	.byte	0x04, 0x12
        /*001a*/ 	.short	(.L_5 - .L_4)
	.align		4
.L_4:
        /*001c*/ 	.word	index@(swiglu_fwd_kernel)
        /*0020*/ 	.word	0x00000000


	//----- nvinfo : EIATTR_FRAME_SIZE
	.align		4
.L_5:
        /*0024*/ 	.byte	0x04, 0x11
        /*0026*/ 	.short	(.L_7 - .L_6)
	.align		4
.L_6:
        /*0028*/ 	.word	index@(swiglu_fwd_kernel)
        /*002c*/ 	.word	0x00000000
.L_7:


//--------------------- .nv.info.swiglu_fwd_kernel --------------------------
	.section	.nv.info.swiglu_fwd_kernel,"",@"SHT_CUDA_INFO"
	.align	4


	//----- nvinfo : EIATTR_CUDA_API_VERSION
	.align		4
        /*0000*/ 	.byte	0x04, 0x37
        /*0002*/ 	.short	(.L_9 - .L_8)
.L_8:
        /*0004*/ 	.word	0x0000007b


	//----- nvinfo : EIATTR_SW2861232_WAR
	.align		4
.L_9:
        /*0008*/ 	.byte	0x01, 0x35
	.zero		2


	//----- nvinfo : EIATTR_PARAM_CBANK
	.align		4
        /*000c*/ 	.byte	0x04, 0x0a
        /*000e*/ 	.short	(.L_11 - .L_10)
	.align		4
.L_10:
        /*0010*/ 	.word	index@(.nv.constant0.swiglu_fwd_kernel)
        /*0014*/ 	.short	0x0160
        /*0016*/ 	.short	0x001c


	//----- nvinfo : EIATTR_CBANK_PARAM_SIZE
	.align		4
.L_11:
        /*0018*/ 	.byte	0x03, 0x19
        /*001a*/ 	.short	0x001c


	//----- nvinfo : EIATTR_KPARAM_INFO
	.align		4
        /*001c*/ 	.byte	0x04, 0x17
        /*001e*/ 	.short	(.L_13 - .L_12)
.L_12:
        /*0020*/ 	.word	0x00000000
        /*0024*/ 	.short	0x0003
        /*0026*/ 	.short	0x0018
        /*0028*/ 	.byte	0x00, 0xf0, 0x11, 0x00


	//----- nvinfo : EIATTR_KPARAM_INFO
	.align		4
.L_13:
        /*002c*/ 	.byte	0x04, 0x17
        /*002e*/ 	.short	(.L_15 - .L_14)
.L_14:
        /*0030*/ 	.word	0x00000000
        /*0034*/ 	.short	0x0002
        /*0036*/ 	.short	0x0010
        /*0038*/ 	.byte	0x00, 0xf0, 0x21, 0x00


	//----- nvinfo : EIATTR_KPARAM_INFO
	.align		4
.L_15:
        /*003c*/ 	.byte	0x04, 0x17
        /*003e*/ 	.short	(.L_17 - .L_16)
.L_16:
        /*0040*/ 	.word	0x00000000
        /*0044*/ 	.short	0x0001
        /*0046*/ 	.short	0x0008
        /*0048*/ 	.byte	0x00, 0xf0, 0x21, 0x00


	//----- nvinfo : EIATTR_KPARAM_INFO
	.align		4
.L_17:
        /*004c*/ 	.byte	0x04, 0x17
        /*004e*/ 	.short	(.L_19 - .L_18)
.L_18:
        /*0050*/ 	.word	0x00000000
        /*0054*/ 	.short	0x0000
        /*0056*/ 	.short	0x0000
        /*0058*/ 	.byte	0x00, 0xf0, 0x21, 0x00


	//----- nvinfo : EIATTR_MAXREG_COUNT
	.align		4
.L_19:
        /*005c*/ 	.byte	0x03, 0x1b
        /*005e*/ 	.short	0x0040


	//----- nvinfo : EIATTR_EXIT_INSTR_OFFSETS
	.align		4
        /*0060*/ 	.byte	0x04, 0x1c
        /*0062*/ 	.short	(.L_21 - .L_20)


	//   ....[0]....
.L_20:
        /*0064*/ 	.word	0x00000710


	//   ....[1]....
        /*0068*/ 	.word	0x00000740


	//----- nvinfo : EIATTR_MAX_THREADS
	.align		4
.L_21:
        /*006c*/ 	.byte	0x04, 0x05
        /*006e*/ 	.short	(.L_23 - .L_22)
.L_22:
        /*0070*/ 	.word	0x00000400
        /*0074*/ 	.word	0x00000001
        /*0078*/ 	.word	0x00000001
.L_23:


//--------------------- .nv.rel.action            --------------------------
	.section	.nv.rel.action,"",@"SHT_CUDA_RELOCINFO"
	.align	8
	.sectionentsize	8
        /*0000*/ 	.byte	0x73, 0x00, 0x00, 0x00, 0x00, 0x00, 0x00, 0x00, 0x00, 0x00, 0x00, 0x11, 0x25, 0x00, 0x05, 0x36


//--------------------- .nv.constant0.swiglu_fwd_kernel --------------------------
	.section	.nv.constant0.swiglu_fwd_kernel,"a",@progbits
	.align	4
.nv.constant0.swiglu_fwd_kernel:
	.zero		380


//--------------------- .text.swiglu_fwd_kernel   --------------------------
	.section	.text.swiglu_fwd_kernel,"ax",@progbits
	.sectioninfo	@"SHI_REGISTERS=22"
	.align	128
        .global         swiglu_fwd_kernel
        .type           swiglu_fwd_kernel,@function
        .size           swiglu_fwd_kernel,(.L_x_1 - swiglu_fwd_kernel)
        .other          swiglu_fwd_kernel,@"STO_CUDA_ENTRY STV_DEFAULT"
swiglu_fwd_kernel:
.text.swiglu_fwd_kernel:
[----:B------:R-:W-:-:S02]  /*0000*/  IMAD.MOV.U32 R1, RZ, RZ, c[0x0][0x28] ;  /* 0x00000a00ff017624 */ /* 0x000fc400078e00ff */
[----:B------:R-:W0:Y:S01]  /*0010*/  S2R R0, SR_TID.X ;  /* 0x0000000000007919 */ /* 0x000e220000002100 */
[----:B------:R-:W-:Y:S01]  /*0020*/  PRMT R8, RZ, 0x7610, R8 ;  /* 0x00007610ff087816 */ /* 0x000fe20000000008 */
[----:B------:R-:W-:Y:S02]  /*0030*/  ULDC.64 UR4, c[0x0][0x118] ;  /* 0x0000460000047ab9 */ /* 0x000fe40000000a00 */
[----:B------:R-:W1:Y:S01]  /*0040*/  S2R R3, SR_CTAID.X ;  /* 0x0000000000037919 */ /* 0x000e620000002500 */
[----:B0-----:R-:W-:-:S04]  /*0050*/  SHF.L.U32 R0, R0, 0x2, RZ ;  /* 0x0000000200007819 */ /* 0x001fc800000006ff */
[----:B------:R-:W-:-:S05]  /*0060*/  LOP3.LUT R0, R0, 0xffc, RZ, 0xc0, !PT ;  /* 0x00000ffc00007812 */ /* 0x000fca00078ec0ff */
[----:B-1----:R-:W-:Y:S01]  /*0070*/  IMAD R0, R3, 0x1000, R0 ;  /* 0x0000100003007824 */ /* 0x002fe200078e0200 */
[----:B------:R-:W-:-:S04]  /*0080*/  MOV R3, 0x2 ;  /* 0x0000000200037802 */ /* 0x000fc80000000f00 */
[C---:B------:R-:W-:Y:S01]  /*0090*/  ISETP.GE.AND P3, PT, R0.reuse, c[0x0][0x178], PT ;  /* 0x00005e0000007a0c */ /* 0x040fe20003f66270 */
[C---:B------:R-:W-:Y:S01]  /*00a0*/  IMAD.WIDE R4, R0.reuse, R3, c[0x0][0x160] ;  /* 0x0000580000047625 */ /* 0x040fe200078e0203 */
[----:B------:R-:W-:-:S11]  /*00b0*/  IADD3 R2, R0, 0x1, RZ ;  /* 0x0000000100027810 */ /* 0x000fd60007ffe0ff */
[----:B------:R-:W2:Y:S01]  /*00c0*/  @!P3 LDG.E.U16 R8, [R4.64] ;  /* 0x000000040408b981 */ /* 0x000ea2000c1e1500 */
[----:B------:R-:W-:Y:S02]  /*00d0*/  ISETP.GE.AND P2, PT, R2, c[0x0][0x178], PT ;  /* 0x00005e0002007a0c */ /* 0x000fe40003f46270 */
[----:B------:R-:W-:Y:S02]  /*00e0*/  IADD3 R2, R0, 0x2, RZ ;  /* 0x0000000200027810 */ /* 0x000fe40007ffe0ff */
[----:B------:R-:W-:Y:S02]  /*00f0*/  PRMT R9, RZ, 0x7610, R9 ;  /* 0x00007610ff097816 */ /* 0x000fe40000000009 */
[----:B------:R-:W-:Y:S02]  /*0100*/  ISETP.GE.AND P1, PT, R2, c[0x0][0x178], PT ;  /* 0x00005e0002007a0c */ /* 0x000fe40003f26270 */
[----:B------:R-:W-:-:S04]  /*0110*/  IADD3 R2, R0, 0x3, RZ ;  /* 0x0000000300027810 */ /* 0x000fc80007ffe0ff */
[----:B------:R-:W-:Y:S01]  /*0120*/  ISETP.GE.AND P0, PT, R2, c[0x0][0x178], PT ;  /* 0x00005e0002007a0c */ /* 0x000fe20003f06270 */
[----:B------:R0:W3:Y:S01]  /*0130*/  @!P2 LDG.E.U16 R9, [R4.64+0x2] ;  /* 0x000002040409a981 */ /* 0x0000e2000c1e1500 */
[----:B------:R-:W-:Y:S02]  /*0140*/  PRMT R2, RZ, 0x7610, R2 ;  /* 0x00007610ff027816 */ /* 0x000fe40000000002 */
[----:B------:R-:W-:-:S04]  /*0150*/  PRMT R10, RZ, 0x7610, R10 ;  /* 0x00007610ff0a7816 */ /* 0x000fc8000000000a */
[----:B------:R0:W4:Y:S05]  /*0160*/  @!P1 LDG.E.U16 R2, [R4.64+0x4] ;  /* 0x0000040404029981 */ /* 0x00012a000c1e1500 */
[----:B------:R0:W5:Y:S01]  /*0170*/  @!P0 LDG.E.U16 R10, [R4.64+0x6] ;  /* 0x00000604040a8981 */ /* 0x000162000c1e1500 */
[----:B------:R-:W-:Y:S01]  /*0180*/  PRMT R11, RZ, 0x7610, R11 ;  /* 0x00007610ff0b7816 */ /* 0x000fe2000000000b */
[----:B------:R-:W-:Y:S01]  /*0190*/  IMAD.WIDE R6, R0, R3, c[0x0][0x168] ;  /* 0x00005a0000067625 */ /* 0x000fe200078e0203 */
[----:B------:R-:W-:Y:S02]  /*01a0*/  PRMT R12, RZ, 0x7610, R12 ;  /* 0x00007610ff0c7816 */ /* 0x000fe4000000000c */
[----:B------:R-:W-:-:S02]  /*01b0*/  PRMT R13, RZ, 0x7610, R13 ;  /* 0x00007610ff0d7816 */ /* 0x000fc4000000000d */
[----:B------:R-:W-:Y:S01]  /*01c0*/  PRMT R14, RZ, 0x7610, R14 ;  /* 0x00007610ff0e7816 */ /* 0x000fe2000000000e */
[----:B------:R1:W5:Y:S04]  /*01d0*/  @!P3 LDG.E.U16 R11, [R6.64] ;  /* 0x00000004060bb981 */ /* 0x000368000c1e1500 */
[----:B------:R1:W5:Y:S04]  /*01e0*/  @!P2 LDG.E.U16 R12, [R6.64+0x2] ;  /* 0x00000204060ca981 */ /* 0x000368000c1e1500 */
[----:B------:R1:W5:Y:S04]  /*01f0*/  @!P1 LDG.E.U16 R13, [R6.64+0x4] ;  /* 0x00000404060d9981 */ /* 0x000368000c1e1500 */
[----:B------:R1:W5:Y:S01]  /*0200*/  @!P0 LDG.E.U16 R14, [R6.64+0x6] ;  /* 0x00000604060e8981 */ /* 0x000362000c1e1500 */
[----:B--2---:R-:W-:-:S05]  /*0210*/  SEL R8, R8, RZ, !P3 ;  /* 0x000000ff08087207 */ /* 0x004fca0005800000 */
[----:B------:R-:W-:-:S05]  /*0220*/  HADD2.F32 R17, -RZ, R8.H0_H0 ;  /* 0x20000008ff117230 */ /* 0x000fca0000004100 */
[----:B0-----:R-:W-:-:S04]  /*0230*/  FADD R4, RZ, -R17 ;  /* 0x80000011ff047221 */ /* 0x001fc80000000000 */
[----:B------:R-:W-:Y:S01]  /*0240*/  FMUL R4, R4, 1.4426950216293334961 ;  /* 0x3fb8aa3b04047820 */ /* 0x000fe20000400000 */
[----:B---3--:R-:W-:-:S04]  /*0250*/  SEL R9, R9, RZ, !P2 ;  /* 0x000000ff09097207 */ /* 0x008fc80005000000 */
[----:B------:R-:W-:Y:S01]  /*0260*/  FSETP.GEU.AND P4, PT, R4, -126, PT ;  /* 0xc2fc00000400780b */ /* 0x000fe20003f8e000 */
[----:B------:R-:W-:Y:S01]  /*0270*/  HADD2.F32 R16, -RZ, R9.H0_H0 ;  /* 0x20000009ff107230 */ /* 0x000fe20000004100 */
[----:B----4-:R-:W-:-:S04]  /*0280*/  SEL R5, R2, RZ, !P1 ;  /* 0x000000ff02057207 */ /* 0x010fc80004800000 */
[----:B------:R-:W-:Y:S01]  /*0290*/  FADD R2, RZ, -R16 ;  /* 0x80000010ff027221 */ /* 0x000fe20000000000 */
[----:B------:R-:W-:Y:S01]  /*02a0*/  HADD2.F32 R18, -RZ, R5.H0_H0 ;  /* 0x20000005ff127230 */ /* 0x000fe20000004100 */
[----:B-----5:R-:W-:Y:S02]  /*02b0*/  SEL R10, R10, RZ, !P0 ;  /* 0x000000ff0a0a7207 */ /* 0x020fe40004000000 */
[----:B-1----:R-:W-:Y:S02]  /*02c0*/  FMUL R6, R2, 1.4426950216293334961 ;  /* 0x3fb8aa3b02067820 */ /* 0x002fe40000400000 */
[----:B------:R-:W-:Y:S01]  /*02d0*/  FADD R2, RZ, -R18 ;  /* 0x80000012ff027221 */ /* 0x000fe20000000000 */
[----:B------:R-:W-:Y:S01]  /*02e0*/  @!P4 FMUL R4, R4, 0.5 ;  /* 0x3f0000000404c820 */ /* 0x000fe20000400000 */
[----:B------:R-:W-:Y:S01]  /*02f0*/  HADD2.F32 R19, -RZ, R10.H0_H0 ;  /* 0x2000000aff137230 */ /* 0x000fe20000004100 */
[----:B------:R-:W-:Y:S01]  /*0300*/  FSETP.GEU.AND P5, PT, R6, -126, PT ;  /* 0xc2fc00000600780b */ /* 0x000fe20003fae000 */
[----:B------:R-:W-:Y:S01]  /*0310*/  FMUL R7, R2, 1.4426950216293334961 ;  /* 0x3fb8aa3b02077820 */ /* 0x000fe20000400000 */
[----:B------:R-:W0:Y:S01]  /*0320*/  MUFU.EX2 R5, R4 ;  /* 0x0000000400057308 */ /* 0x000e220000000800 */
[----:B------:R-:W-:Y:S01]  /*0330*/  IMAD.MOV.U32 R10, RZ, RZ, 0x3e800000 ;  /* 0x3e800000ff0a7424 */ /* 0x000fe200078e00ff */
[----:B------:R-:W-:Y:S01]  /*0340*/  FADD R2, RZ, -R19 ;  /* 0x80000013ff027221 */ /* 0x000fe20000000000 */
[----:B------:R-:W-:-:S02]  /*0350*/  SEL R11, R11, RZ, !P3 ;  /* 0x000000ff0b0b7207 */ /* 0x000fc40005800000 */
[----:B------:R-:W-:Y:S01]  /*0360*/  FSETP.GEU.AND P6, PT, R7, -126, PT ;  /* 0xc2fc00000700780b */ /* 0x000fe20003fce000 */
[----:B------:R-:W-:Y:S01]  /*0370*/  FMUL R8, R2, 1.4426950216293334961 ;  /* 0x3fb8aa3b02087820 */ /* 0x000fe20000400000 */
[----:B------:R-:W-:Y:S02]  /*0380*/  SEL R13, R13, RZ, !P1 ;  /* 0x000000ff0d0d7207 */ /* 0x000fe40004800000 */
[----:B------:R-:W-:Y:S02]  /*0390*/  SEL R14, R14, RZ, !P0 ;  /* 0x000000ff0e0e7207 */ /* 0x000fe40004000000 */
[----:B------:R-:W-:-:S04]  /*03a0*/  @!P5 FMUL R6, R6, 0.5 ;  /* 0x3f0000000606d820 */ /* 0x000fc80000400000 */
[----:B------:R-:W1:Y:S01]  /*03b0*/  MUFU.EX2 R2, R6 ;  /* 0x0000000600027308 */ /* 0x000e620000000800 */
[----:B0-----:R-:W-:Y:S01]  /*03c0*/  @!P4 FMUL R5, R5, R5 ;  /* 0x000000050505c220 */ /* 0x001fe20000400000 */
[----:B------:R-:W-:Y:S01]  /*03d0*/  FSETP.GEU.AND P4, PT, R8, -126, PT ;  /* 0xc2fc00000800780b */ /* 0x000fe20003f8e000 */
[----:B------:R-:W-:Y:S01]  /*03e0*/  @!P6 FMUL R7, R7, 0.5 ;  /* 0x3f0000000707e820 */ /* 0x000fe20000400000 */
[----:B------:R-:W-:Y:S01]  /*03f0*/  HADD2.F32 R14, -RZ, R14.H0_H0 ;  /* 0x2000000eff0e7230 */ /* 0x000fe20000004100 */
[----:B------:R-:W-:-:S03]  /*0400*/  FADD R9, R5, 1 ;  /* 0x3f80000005097421 */ /* 0x000fc60000000000 */
[----:B------:R-:W0:Y:S07]  /*0410*/  MUFU.EX2 R4, R7 ;  /* 0x0000000700047308 */ /* 0x000e2e0000000800 */
[----:B------:R-:W-:Y:S01]  /*0420*/  @!P4 FMUL R8, R8, 0.5 ;  /* 0x3f0000000808c820 */ /* 0x000fe20000400000 */
[----:B-1----:R-:W-:Y:S01]  /*0430*/  @!P5 FMUL R2, R2, R2 ;  /* 0x000000020202d220 */ /* 0x002fe20000400000 */
[----:B------:R-:W-:Y:S02]  /*0440*/  FSETP.GT.AND P5, PT, R9, 8.50705917302346158658e+37, PT ;  /* 0x7e8000000900780b */ /* 0x000fe40003fa4000 */
[----:B------:R-:W1:Y:S01]  /*0450*/  MUFU.EX2 R5, R8 ;  /* 0x0000000800057308 */ /* 0x000e620000000800 */
[----:B------:R-:W-:Y:S01]  /*0460*/  FADD R2, R2, 1 ;  /* 0x3f80000002027421 */ /* 0x000fe20000000000 */
[----:B------:R-:W-:Y:S01]  /*0470*/  FSEL R6, R10, 1, P5 ;  /* 0x3f8000000a067808 */ /* 0x000fe20002800000 */
[----:B0-----:R-:W-:-:S03]  /*0480*/  @!P6 FMUL R4, R4, R4 ;  /* 0x000000040404e220 */ /* 0x001fc60000400000 */
[----:B------:R-:W-:Y:S01]  /*0490*/  FSETP.GT.AND P6, PT, R2, 8.50705917302346158658e+37, PT ;  /* 0x7e8000000200780b */ /* 0x000fe20003fc4000 */
[----:B------:R-:W-:-:S03]  /*04a0*/  FADD R4, R4, 1 ;  /* 0x3f80000004047421 */ /* 0x000fc60000000000 */
[----:B------:R-:W-:Y:S01]  /*04b0*/  FSEL R7, R10, 1, P6 ;  /* 0x3f8000000a077808 */ /* 0x000fe20003000000 */
[----:B------:R-:W-:Y:S01]  /*04c0*/  @P5 FMUL R9, R9, 0.25 ;  /* 0x3e80000009095820 */ /* 0x000fe20000400000 */
[----:B-1----:R-:W-:Y:S01]  /*04d0*/  @!P4 FMUL R5, R5, R5 ;  /* 0x000000050505c220 */ /* 0x002fe20000400000 */
[----:B------:R-:W-:-:S04]  /*04e0*/  FSETP.GT.AND P4, PT, R4, 8.50705917302346158658e+37, PT ;  /* 0x7e8000000400780b */ /* 0x000fc80003f84000 */
[----:B------:R-:W0:Y:S02]  /*04f0*/  MUFU.RCP R9, R9 ;  /* 0x0000000900097308 */ /* 0x000e240000001000 */
[----:B------:R-:W-:Y:S01]  /*0500*/  @P6 FMUL R2, R2, 0.25 ;  /* 0x3e80000002026820 */ /* 0x000fe20000400000 */
[----:B------:R-:W-:Y:S01]  /*0510*/  FADD R5, R5, 1 ;  /* 0x3f80000005057421 */ /* 0x000fe20000000000 */
[----:B------:R-:W-:-:S04]  /*0520*/  FSEL R15, R10, 1, P4 ;  /* 0x3f8000000a0f7808 */ /* 0x000fc80002000000 */
[----:B------:R-:W-:Y:S01]  /*0530*/  FSETP.GT.AND P5, PT, R5, 8.50705917302346158658e+37, PT ;  /* 0x7e8000000500780b */ /* 0x000fe20003fa4000 */
[----:B------:R-:W1:Y:S01]  /*0540*/  MUFU.RCP R2, R2 ;  /* 0x0000000200027308 */ /* 0x000e620000001000 */
[----:B------:R-:W-:Y:S01]  /*0550*/  @P4 FMUL R4, R4, 0.25 ;  /* 0x3e80000004044820 */ /* 0x000fe20000400000 */
[----:B0-----:R-:W-:-:S06]  /*0560*/  FMUL R6, R9, R6 ;  /* 0x0000000609067220 */ /* 0x001fcc0000400000 */
[----:B------:R-:W0:Y:S04]  /*0570*/  MUFU.RCP R4, R4 ;  /* 0x0000000400047308 */ /* 0x000e280000001000 */
[----:B------:R-:W-:Y:S01]  /*0580*/  @P5 FMUL R5, R5, 0.25 ;  /* 0x3e80000005055820 */ /* 0x000fe20000400000 */
[----:B------:R-:W-:Y:S01]  /*0590*/  FMUL R9, R17, R6 ;  /* 0x0000000611097220 */ /* 0x000fe20000400000 */
[----:B-1----:R-:W-:Y:S01]  /*05a0*/  FMUL R7, R2, R7 ;  /* 0x0000000702077220 */ /* 0x002fe20000400000 */
[----:B------:R-:W-:-:S03]  /*05b0*/  FSEL R2, R10, 1, P5 ;  /* 0x3f8000000a027808 */ /* 0x000fc60002800000 */
[----:B------:R-:W1:Y:S01]  /*05c0*/  MUFU.RCP R5, R5 ;  /* 0x0000000500057308 */ /* 0x000e620000001000 */
[----:B------:R-:W-:Y:S01]  /*05d0*/  FMUL R7, R16, R7 ;  /* 0x0000000710077220 */ /* 0x000fe20000400000 */
[----:B0-----:R-:W-:Y:S01]  /*05e0*/  FMUL R15, R4, R15 ;  /* 0x0000000f040f7220 */ /* 0x001fe20000400000 */
[----:B------:R-:W-:-:S03]  /*05f0*/  SEL R4, R12, RZ, !P2 ;  /* 0x000000ff0c047207 */ /* 0x000fc60005000000 */
[----:B------:R-:W-:Y:S02]  /*0600*/  FMUL R8, R18, R15 ;  /* 0x0000000f12087220 */ /* 0x000fe40000400000 */
[----:B------:R-:W-:Y:S01]  /*0610*/  HADD2.F32 R4, -RZ, R4.H0_H0 ;  /* 0x20000004ff047230 */ /* 0x000fe20000004100 */
[----:B-1----:R-:W-:Y:S01]  /*0620*/  FMUL R6, R5, R2 ;  /* 0x0000000205067220 */ /* 0x002fe20000400000 */
[----:B------:R-:W-:Y:S02]  /*0630*/  HADD2.F32 R2, -RZ, R11.H0_H0 ;  /* 0x2000000bff027230 */ /* 0x000fe40000004100 */
[----:B------:R-:W-:Y:S01]  /*0640*/  HADD2.F32 R5, -RZ, R13.H0_H0 ;  /* 0x2000000dff057230 */ /* 0x000fe20000004100 */
[----:B------:R-:W-:Y:S01]  /*0650*/  FMUL R11, R19, R6 ;  /* 0x00000006130b7220 */ /* 0x000fe20000400000 */
[----:B------:R-:W-:Y:S01]  /*0660*/  FMUL R7, R4, R7 ;  /* 0x0000000704077220 */ /* 0x000fe20000400000 */
[----:B------:R-:W-:Y:S02]  /*0670*/  FMUL R2, R2, R9 ;  /* 0x0000000902027220 */ /* 0x000fe40000400000 */
[----:B------:R-:W-:Y:S01]  /*0680*/  FMUL R5, R5, R8 ;  /* 0x0000000805057220 */ /* 0x000fe20000400000 */
[----:B------:R-:W-:-:S02]  /*0690*/  FMUL R14, R14, R11 ;  /* 0x0000000b0e0e7220 */ /* 0x000fc40000400000 */
[----:B------:R-:W-:Y:S01]  /*06a0*/  F2FP.PACK_AB R7, R7, R2 ;  /* 0x000000020707723e */ /* 0x000fe200000000ff */
[----:B------:R-:W-:Y:S02]  /*06b0*/  IMAD.WIDE R2, R0, R3, c[0x0][0x170] ;  /* 0x00005c0000027625 */ /* 0x000fe400078e0203 */
[----:B------:R-:W-:Y:S02]  /*06c0*/  F2FP.PACK_AB R5, R14, R5 ;  /* 0x000000050e05723e */ /* 0x000fe400000000ff */
[----:B------:R-:W-:Y:S01]  /*06d0*/  PRMT R0, R7, 0x7632, R0 ;  /* 0x0000763207007816 */ /* 0x000fe20000000000 */
[----:B------:R0:W-:Y:S04]  /*06e0*/  @!P3 STG.E.U16 [R2.64], R7 ;  /* 0x000000070200b986 */ /* 0x0001e8000c101504 */
[----:B------:R0:W-:Y:S04]  /*06f0*/  @!P2 STG.E.U16 [R2.64+0x2], R0 ;  /* 0x000002000200a986 */ /* 0x0001e8000c101504 */
[----:B------:R0:W-:Y:S01]  /*0700*/  @!P1 STG.E.U16 [R2.64+0x4], R5 ;  /* 0x0000040502009986 */ /* 0x0001e2000c101504 */
[----:B------:R-:W-:Y:S05]  /*0710*/  @P0 EXIT ;  /* 0x000000000000094d */ /* 0x000fea0003800000 */
[----:B0-----:R-:W-:-:S05]  /*0720*/  PRMT R0, R5, 0x7632, R0 ;  /* 0x0000763205007816 */ /* 0x001fca0000000000 */
[----:B------:R-:W-:Y:S01]  /*0730*/  STG.E.U16 [R2.64+0x6], R0 ;  /* 0x0000060002007986 */ /* 0x000fe2000c101504 */
[----:B------:R-:W-:Y:S05]  /*0740*/  EXIT ;  /* 0x000000000000794d */ /* 0x000fea0003800000 */
.L_x_0:
[----:B------:R-:W-:-:S00]  /*0750*/  BRA `(.L_x_0) ;  /* 0xfffffff000007947 */ /* 0x000fc0000383ffff */
[----:B------:R-:W-:-:S00]  /*0760*/  NOP ;  /* 0x0000000000007918 */ /* 0x000fc00000000000 */
        /* <DEDUP_REMOVED lines=9> */
.L_x_1:
